	.headerflags	@"EF_CUDA_TEXMODE_UNIFIED EF_CUDA_64BIT_ADDRESS EF_CUDA_ACCELERATORS EF_CUDA_SM90 EF_CUDA_VIRTUAL_SM(EF_CUDA_SM90)"
	.elftype	@"ET_EXEC"


//--------------------- .nv.info                  --------------------------
	.section	.nv.info,"",@"SHT_CUDA_INFO"
	.align	4


	//----- nvinfo : EIATTR_REGCOUNT
	.align		4
        /*0000*/ 	.byte	0x04, 0x2f
        /*0002*/ 	.short	(.L_2 - .L_1)
	.align		4
.L_1:
        /*0004*/ 	.word	index@(triton_poi_fused_leaky_relu_13)
        /*0008*/ 	.word	0x00000028


	//----- nvinfo : EIATTR_MIN_STACK_SIZE
	.align		4
.L_2:
        /*000c*/ 	.byte	0x04, 0x12
        /*000e*/ 	.short	(.L_4 - .L_3)
	.align		4
.L_3:
        /*0010*/ 	.word	index@(triton_poi_fused_leaky_relu_13)
        /*0014*/ 	.word	0x00000000


	//----- nvinfo : EIATTR_FRAME_SIZE
	.align		4
.L_4:
        /*0018*/ 	.byte	0x04, 0x11
        /*001a*/ 	.short	(.L_6 - .L_5)
	.align		4
.L_5:
        /*001c*/ 	.word	index@(triton_poi_fused_leaky_relu_13)
        /*0020*/ 	.word	0x00000000


	//----- nvinfo : EIATTR_MIN_STACK_SIZE
	.align		4
.L_6:
        /*0024*/ 	.byte	0x04, 0x12
        /*0026*/ 	.short	(.L_8 - .L_7)
	.align		4
.L_7:
        /*0028*/ 	.word	index@(triton_poi_fused_leaky_relu_13)
        /*002c*/ 	.word	0x00000000
.L_8:


//--------------------- .nv.info.triton_poi_fused_leaky_relu_13 --------------------------
	.section	.nv.info.triton_poi_fused_leaky_relu_13,"",@"SHT_CUDA_INFO"
	.sectionflags	@""
	.align	4


	//----- nvinfo : EIATTR_CUDA_API_VERSION
	.align		4
        /*0000*/ 	.byte	0x04, 0x37
        /*0002*/ 	.short	(.L_10 - .L_9)
.L_9:
        /*0004*/ 	.word	0x0000007c


	//----- nvinfo : EIATTR_KPARAM_INFO
	.align		4
.L_10:
        /*0008*/ 	.byte	0x04, 0x17
        /*000a*/ 	.short	(.L_12 - .L_11)
.L_11:
        /*000c*/ 	.word	0x00000000
        /*0010*/ 	.short	0x0005
        /*0012*/ 	.short	0x0024
        /*0014*/ 	.byte	0x00, 0xf0, 0x11, 0x00


	//----- nvinfo : EIATTR_KPARAM_INFO
	.align		4
.L_12:
        /*0018*/ 	.byte	0x04, 0x17
        /*001a*/ 	.short	(.L_14 - .L_13)
.L_13:
        /*001c*/ 	.word	0x00000000
        /*0020*/ 	.short	0x0004
        /*0022*/ 	.short	0x0020
        /*0024*/ 	.byte	0x00, 0xf0, 0x11, 0x00


	//----- nvinfo : EIATTR_KPARAM_INFO
	.align		4
.L_14:
        /*0028*/ 	.byte	0x04, 0x17
        /*002a*/ 	.short	(.L_16 - .L_15)
.L_15:
        /*002c*/ 	.word	0x00000000
        /*0030*/ 	.short	0x0003
        /*0032*/ 	.short	0x0018
        /*0034*/ 	.byte	0x00, 0xf4, 0x21, 0x00


	//----- nvinfo : EIATTR_KPARAM_INFO
	.align		4
.L_16:
        /*0038*/ 	.byte	0x04, 0x17
        /*003a*/ 	.short	(.L_18 - .L_17)
.L_17:
        /*003c*/ 	.word	0x00000000
        /*0040*/ 	.short	0x0002
        /*0042*/ 	.short	0x0010
        /*0044*/ 	.byte	0x00, 0xf4, 0x21, 0x00


	//----- nvinfo : EIATTR_KPARAM_INFO
	.align		4
.L_18:
        /*0048*/ 	.byte	0x04, 0x17
        /*004a*/ 	.short	(.L_20 - .L_19)
.L_19:
        /*004c*/ 	.word	0x00000000
        /*0050*/ 	.short	0x0001
        /*0052*/ 	.short	0x0008
        /*0054*/ 	.byte	0x00, 0xf4, 0x21, 0x00


	//----- nvinfo : EIATTR_KPARAM_INFO
	.align		4
.L_20:
        /*0058*/ 	.byte	0x04, 0x17
        /*005a*/ 	.short	(.L_22 - .L_21)
.L_21:
        /*005c*/ 	.word	0x00000000
        /*0060*/ 	.short	0x0000
        /*0062*/ 	.short	0x0000
        /*0064*/ 	.byte	0x00, 0xf4, 0x21, 0x00


	//----- nvinfo : EIATTR_SPARSE_MMA_MASK
	.align		4
.L_22:
        /*0068*/ 	.byte	0x03, 0x50
        /*006a*/ 	.short	0x0000


	//----- nvinfo : EIATTR_MAXREG_COUNT
	.align		4
        /*006c*/ 	.byte	0x03, 0x1b
        /*006e*/ 	.short	0x00ff


	//----- nvinfo : EIATTR_EXIT_INSTR_OFFSETS
	.align		4
        /*0070*/ 	.byte	0x04, 0x1c
        /*0072*/ 	.short	(.L_24 - .L_23)


	//   ....[0]....
.L_23:
        /*0074*/ 	.word	0x000010f0


	//   ....[1]....
        /*0078*/ 	.word	0x00001140


	//----- nvinfo : EIATTR_REQNTID
	.align		4
.L_24:
        /*007c*/ 	.byte	0x04, 0x10
        /*007e*/ 	.short	(.L_26 - .L_25)
.L_25:
        /*0080*/ 	.word	0x00000100
        /*0084*/ 	.word	0x00000001
        /*0088*/ 	.word	0x00000001


	//----- nvinfo : EIATTR_CBANK_PARAM_SIZE
	.align		4
.L_26:
        /*008c*/ 	.byte	0x03, 0x19
        /*008e*/ 	.short	0x0028


	//----- nvinfo : EIATTR_PARAM_CBANK
	.align		4
        /*0090*/ 	.byte	0x04, 0x0a
        /*0092*/ 	.short	(.L_28 - .L_27)
	.align		4
.L_27:
        /*0094*/ 	.word	index@(.nv.constant0.triton_poi_fused_leaky_relu_13)
        /*0098*/ 	.short	0x0210
        /*009a*/ 	.short	0x0028


	//----- nvinfo : EIATTR_SW_WAR
	.align		4
.L_28:
        /*009c*/ 	.byte	0x04, 0x36
        /*009e*/ 	.short	(.L_30 - .L_29)
.L_29:
        /*00a0*/ 	.word	0x00000008
.L_30:


//--------------------- .nv.callgraph             --------------------------
	.section	.nv.callgraph,"",@"SHT_CUDA_CALLGRAPH"
	.align	4
	.sectionentsize	8
	.align		4
        /*0000*/ 	.word	0x00000000
	.align		4
        /*0004*/ 	.word	0xffffffff
	.align		4
        /*0008*/ 	.word	0x00000000
	.align		4
        /*000c*/ 	.word	0xfffffffe
	.align		4
        /*0010*/ 	.word	0x00000000
	.align		4
        /*0014*/ 	.word	0xfffffffd
	.align		4
        /*0018*/ 	.word	0x00000000
	.align		4
        /*001c*/ 	.word	0xfffffffc


//--------------------- .nv.constant4             --------------------------
	.section	.nv.constant4,"a",@progbits
	.align	8
	.align		8
.nv.constant4:
        /*0000*/ 	.dword	_$_str


//--------------------- .text.triton_poi_fused_leaky_relu_13 --------------------------
	.section	.text.triton_poi_fused_leaky_relu_13,"ax",@progbits
	.sectionflags	@"SHF_BARRIERS=1"
	.align	128
        .global         triton_poi_fused_leaky_relu_13
        .type           triton_poi_fused_leaky_relu_13,@function
        .size           triton_poi_fused_leaky_relu_13,(.L_x_1 - triton_poi_fused_leaky_relu_13)
        .other          triton_poi_fused_leaky_relu_13,@"STO_CUDA_ENTRY STV_DEFAULT"
triton_poi_fused_leaky_relu_13:
.text.triton_poi_fused_leaky_relu_13:
[----:B------:R-:W0:Y:S01]  /*0000*/  LDC R1, c[0x0][0x28] ;  /* 0x00000a00ff017b82 */ /* 0x000e220000000800 */
[----:B------:R-:W1:Y:S07]  /*0010*/  S2R R0, SR_TID.X ;  /* 0x0000000000007919 */ /* 0x000e6e0000002100 */
[----:B------:R-:W2:Y:S01]  /*0020*/  LDC.64 R26, c[0x0][0x210] ;  /* 0x00008400ff1a7b82 */ /* 0x000ea20000000a00 */
[----:B------:R-:W-:Y:S02]  /*0030*/  CS2R R20, SRZ ;  /* 0x0000000000147805 */ /* 0x000fe4000001ff00 */
[----:B------:R-:W-:Y:S01]  /*0040*/  CS2R R22, SRZ ;  /* 0x0000000000167805 */ /* 0x000fe2000001ff00 */
[----:B------:R-:W3:Y:S01]  /*0050*/  S2R R34, SR_CTAID.X ;  /* 0x0000000000227919 */ /* 0x000ee20000002500 */
[----:B------:R-:W-:Y:S01]  /*0060*/  ULDC.64 UR6, c[0x0][0x208] ;  /* 0x0000820000067ab9 */ /* 0x000fe20000000a00 */
[----:B------:R-:W-:-:S02]  /*0070*/  CS2R R8, SRZ ;  /* 0x0000000000087805 */ /* 0x000fc4000001ff00 */
[----:B------:R-:W-:Y:S01]  /*0080*/  CS2R R10, SRZ ;  /* 0x00000000000a7805 */ /* 0x000fe2000001ff00 */
[----:B------:R-:W4:Y:S01]  /*0090*/  S2R R37, SR_CTAID.Y ;  /* 0x0000000000257919 */ /* 0x000f220000002600 */
[----:B------:R-:W5:Y:S01]  /*00a0*/  LDC.64 R28, c[0x0][0x218] ;  /* 0x00008600ff1c7b82 */ /* 0x000f620000000a00 */
[----:B-1----:R-:W-:Y:S01]  /*00b0*/  SHF.R.U32.HI R35, RZ, 0x2, R0 ;  /* 0x00000002ff237819 */ /* 0x002fe20000011600 */
[----:B------:R-:W-:Y:S02]  /*00c0*/  IMAD.SHL.U32 R33, R0, 0x4, RZ ;  /* 0x0000000400217824 */ /* 0x000fe400078e00ff */
[----:B---3--:R-:W-:Y:S01]  /*00d0*/  IMAD.SHL.U32 R34, R34, 0x10, RZ ;  /* 0x0000001022227824 */ /* 0x008fe200078e00ff */
[----:B------:R-:W-:Y:S02]  /*00e0*/  SGXT.U32 R35, R35, 0x6 ;  /* 0x000000062323781a */ /* 0x000fe40000000000 */
[--C-:B----4-:R-:W-:Y:S02]  /*00f0*/  SHF.R.S32.HI R0, RZ, 0x17, R37.reuse ;  /* 0x00000017ff007819 */ /* 0x110fe40000011425 */
[----:B------:R-:W-:-:S02]  /*0100*/  PRMT R7, R35, 0x6540, R37 ;  /* 0x0000654023077816 */ /* 0x000fc40000000025 */
[----:B------:R-:W-:Y:S02]  /*0110*/  LOP3.LUT R4, R34, 0xc, R33, 0xf8, !PT ;  /* 0x0000000c22047812 */ /* 0x000fe400078ef821 */
[C---:B------:R-:W-:Y:S02]  /*0120*/  LOP3.LUT R5, R7.reuse, 0x80, RZ, 0xfc, !PT ;  /* 0x0000008007057812 */ /* 0x040fe400078efcff */
[----:B------:R-:W-:Y:S02]  /*0130*/  ISETP.GE.AND P0, PT, R4, 0x40, PT ;  /* 0x000000400400780c */ /* 0x000fe40003f06270 */
[----:B------:R-:W-:Y:S01]  /*0140*/  LOP3.LUT R3, R7, 0xc0, RZ, 0xfc, !PT ;  /* 0x000000c007037812 */ /* 0x000fe200078efcff */
[----:B------:R-:W-:Y:S01]  /*0150*/  IMAD R13, R5, 0x40, R4 ;  /* 0x00000040050d7824 */ /* 0x000fe200078e0204 */
[----:B------:R-:W-:-:S03]  /*0160*/  SGXT R6, R0, 0x1 ;  /* 0x000000010006781a */ /* 0x000fc60000000200 */
[----:B--2---:R-:W-:Y:S01]  /*0170*/  IMAD.WIDE R12, R13, 0x4, R26 ;  /* 0x000000040d0c7825 */ /* 0x004fe200078e021a */
[C---:B------:R-:W-:Y:S02]  /*0180*/  LEA.HI R2, R6.reuse, R5, RZ, 0x8 ;  /* 0x0000000506027211 */ /* 0x040fe400078f40ff */
[----:B------:R-:W-:Y:S01]  /*0190*/  LEA.HI R0, R6, R7, RZ, 0x8 ;  /* 0x0000000706007211 */ /* 0x000fe200078f40ff */
[----:B------:R-:W-:Y:S01]  /*01a0*/  IMAD R15, R3, 0x40, R4 ;  /* 0x00000040030f7824 */ /* 0x000fe200078e0204 */
[----:B------:R-:W-:Y:S01]  /*01b0*/  LOP3.LUT R5, R7, 0x40, RZ, 0xfc, !PT ;  /* 0x0000004007057812 */ /* 0x000fe200078efcff */
[----:B------:R1:W2:Y:S01]  /*01c0*/  @!P0 LDG.E.EL.128 R20, desc[UR6][R12.64] ;  /* 0x000000060c148981 */ /* 0x0002a2000c2e1d00 */
[----:B------:R-:W-:Y:S01]  /*01d0*/  SHF.R.S32.HI R25, RZ, 0x8, R2 ;  /* 0x00000008ff197819 */ /* 0x000fe20000011402 */
[----:B------:R-:W-:Y:S01]  /*01e0*/  IMAD.WIDE R14, R15, 0x4, R26 ;  /* 0x000000040f0e7825 */ /* 0x000fe200078e021a */
[----:B------:R-:W-:-:S03]  /*01f0*/  CS2R R16, SRZ ;  /* 0x0000000000107805 */ /* 0x000fc6000001ff00 */
[----:B------:R-:W-:Y:S01]  /*0200*/  IMAD R2, R25, 0x40, R4 ;  /* 0x0000004019027824 */ /* 0x000fe200078e0204 */
[----:B------:R3:W4:Y:S01]  /*0210*/  @!P0 LDG.E.EL.128 R8, desc[UR6][R14.64] ;  /* 0x000000060e088981 */ /* 0x000722000c2e1d00 */
[----:B-1----:R-:W-:Y:S02]  /*0220*/  SHF.R.S32.HI R13, RZ, 0x8, R0 ;  /* 0x00000008ff0d7819 */ /* 0x002fe40000011400 */
[C---:B------:R-:W-:Y:S02]  /*0230*/  LEA.HI R0, R6.reuse, R5, RZ, 0x8 ;  /* 0x0000000506007211 */ /* 0x040fe400078f40ff */
[----:B------:R-:W-:Y:S02]  /*0240*/  LEA.HI R6, R6, R3, RZ, 0x8 ;  /* 0x0000000306067211 */ /* 0x000fe400078f40ff */
[----:B------:R-:W-:Y:S02]  /*0250*/  CS2R R18, SRZ ;  /* 0x0000000000127805 */ /* 0x000fe4000001ff00 */
[----:B------:R-:W-:Y:S01]  /*0260*/  SHF.R.S32.HI R3, RZ, 0x8, R0 ;  /* 0x00000008ff037819 */ /* 0x000fe20000011400 */
[----:B------:R-:W-:Y:S01]  /*0270*/  IMAD R0, R13, 0x40, R4 ;  /* 0x000000400d007824 */ /* 0x000fe200078e0204 */
[----:B---3--:R-:W-:Y:S01]  /*0280*/  SHF.R.S32.HI R15, RZ, 0x8, R6 ;  /* 0x00000008ff0f7819 */ /* 0x008fe20000011406 */
[----:B-----5:R-:W-:Y:S01]  /*0290*/  IMAD.WIDE R12, R2, 0x4, R28 ;  /* 0x00000004020c7825 */ /* 0x020fe200078e021c */
[----:B------:R-:W-:-:S02]  /*02a0*/  LEA R7, R7, R4, 0x6 ;  /* 0x0000000407077211 */ /* 0x000fc400078e30ff */
[----:B------:R-:W-:Y:S01]  /*02b0*/  LEA R3, R3, R4, 0x6 ;  /* 0x0000000403037211 */ /* 0x000fe200078e30ff */
[--C-:B------:R-:W-:Y:S01]  /*02c0*/  IMAD R5, R5, 0x40, R4.reuse ;  /* 0x0000004005057824 */ /* 0x100fe200078e0204 */
[----:B------:R1:W2:Y:S01]  /*02d0*/  @!P0 LDG.E.EL.128 R16, desc[UR6][R12.64] ;  /* 0x000000060c108981 */ /* 0x0002a2000c2e1d00 */
[----:B------:R-:W-:Y:S01]  /*02e0*/  IMAD R4, R15, 0x40, R4 ;  /* 0x000000400f047824 */ /* 0x000fe200078e0204 */
[----:B------:R-:W-:-:S03]  /*02f0*/  CS2R R14, SRZ ;  /* 0x00000000000e7805 */ /* 0x000fc6000001ff00 */
[----:B------:R-:W-:Y:S01]  /*0300*/  IMAD.WIDE R24, R4, 0x4, R28 ;  /* 0x0000000404187825 */ /* 0x000fe200078e021c */
[----:B-1----:R-:W-:-:S06]  /*0310*/  CS2R R12, SRZ ;  /* 0x00000000000c7805 */ /* 0x002fcc000001ff00 */
[----:B------:R-:W4:Y:S01]  /*0320*/  @!P0 LDG.E.EL.128 R12, desc[UR6][R24.64] ;  /* 0x00000006180c8981 */ /* 0x000f22000c2e1d00 */
[----:B------:R-:W-:-:S04]  /*0330*/  IMAD.WIDE R6, R7, 0x4, R26 ;  /* 0x0000000407067825 */ /* 0x000fc800078e021a */
[----:B------:R-:W-:-:S04]  /*0340*/  IMAD.WIDE R26, R5, 0x4, R26 ;  /* 0x00000004051a7825 */ /* 0x000fc800078e021a */
[----:B----4-:R-:W-:Y:S01]  /*0350*/  FADD R5, -R15, R11 ;  /* 0x0000000b0f057221 */ /* 0x010fe20000000100 */
[----:B------:R-:W-:Y:S02]  /*0360*/  FADD R24, -R14, R10 ;  /* 0x0000000a0e187221 */ /* 0x000fe40000000100 */
[----:B------:R-:W1:Y:S01]  /*0370*/  LDC.64 R14, c[0x0][0x218] ;  /* 0x00008600ff0e7b82 */ /* 0x000e620000000a00 */
[----:B--2---:R-:W-:Y:S01]  /*0380*/  FADD R31, -R19, R23 ;  /* 0x00000017131f7221 */ /* 0x004fe20000000100 */
[----:B------:R-:W-:Y:S01]  /*0390*/  FADD R30, -R18, R22 ;  /* 0x00000016121e7221 */ /* 0x000fe20000000100 */
[----:B------:R-:W-:Y:S01]  /*03a0*/  FADD R29, -R17, R21 ;  /* 0x00000015111d7221 */ /* 0x000fe20000000100 */
[----:B------:R-:W-:Y:S01]  /*03b0*/  FADD R28, -R16, R20 ;  /* 0x00000014101c7221 */ /* 0x000fe20000000100 */
[----:B------:R-:W-:Y:S02]  /*03c0*/  CS2R R16, SRZ ;  /* 0x0000000000107805 */ /* 0x000fe4000001ff00 */
[----:B------:R-:W-:-:S02]  /*03d0*/  CS2R R18, SRZ ;  /* 0x0000000000127805 */ /* 0x000fc4000001ff00 */
[----:B------:R-:W-:Y:S02]  /*03e0*/  CS2R R20, SRZ ;  /* 0x0000000000147805 */ /* 0x000fe4000001ff00 */
[----:B------:R-:W-:Y:S02]  /*03f0*/  CS2R R22, SRZ ;  /* 0x0000000000167805 */ /* 0x000fe4000001ff00 */
[----:B------:R2:W3:Y:S01]  /*0400*/  @!P0 LDG.E.EL.128 R16, desc[UR6][R26.64] ;  /* 0x000000061a108981 */ /* 0x0004e2000c2e1d00 */
[----:B-1----:R-:W-:-:S05]  /*0410*/  IMAD.WIDE R10, R3, 0x4, R14 ;  /* 0x00000004030a7825 */ /* 0x002fca00078e020e */
[----:B------:R1:W3:Y:S01]  /*0420*/  @!P0 LDG.E.EL.128 R20, desc[UR6][R10.64] ;  /* 0x000000060a148981 */ /* 0x0002e2000c2e1d00 */
[----:B------:R-:W-:Y:S01]  /*0430*/  FADD R25, -R13, R9 ;  /* 0x000000090d197221 */ /* 0x000fe20000000100 */
[----:B--2---:R-:W-:Y:S01]  /*0440*/  FADD R26, -R12, R8 ;  /* 0x000000080c1a7221 */ /* 0x004fe20000000100 */
[----:B------:R-:W-:Y:S02]  /*0450*/  CS2R R8, SRZ ;  /* 0x0000000000087805 */ /* 0x000fe4000001ff00 */
[----:B-1----:R-:W-:Y:S02]  /*0460*/  CS2R R10, SRZ ;  /* 0x00000000000a7805 */ /* 0x002fe4000001ff00 */
[----:B------:R-:W-:-:S04]  /*0470*/  CS2R R12, SRZ ;  /* 0x00000000000c7805 */ /* 0x000fc8000001ff00 */
[----:B------:R1:W2:Y:S02]  /*0480*/  @!P0 LDG.E.EL.128 R8, desc[UR6][R6.64] ;  /* 0x0000000606088981 */ /* 0x0002a4000c2e1d00 */
[----:B-1----:R-:W-:Y:S01]  /*0490*/  IMAD.WIDE R6, R0, 0x4, R14 ;  /* 0x0000000400067825 */ /* 0x002fe200078e020e */
[----:B------:R-:W-:-:S06]  /*04a0*/  CS2R R14, SRZ ;  /* 0x00000000000e7805 */ /* 0x000fcc000001ff00 */
[----:B------:R1:W2:Y:S02]  /*04b0*/  @!P0 LDG.E.EL.128 R12, desc[UR6][R6.64] ;  /* 0x00000006060c8981 */ /* 0x0002a4000c2e1d00 */
[----:B-1----:R-:W1:Y:S02]  /*04c0*/  LDC.64 R6, c[0x0][0x220] ;  /* 0x00008800ff067b82 */ /* 0x002e640000000a00 */
[----:B-1----:R-:W-:-:S04]  /*04d0*/  IMAD.WIDE R6, R0, 0x4, R6 ;  /* 0x0000000400067825 */ /* 0x002fc800078e0206 */
[----:B---3--:R-:W-:Y:S01]  /*04e0*/  FADD R23, -R23, R19 ;  /* 0x0000001317177221 */ /* 0x008fe20000000100 */
[----:B------:R-:W-:Y:S01]  /*04f0*/  FADD R22, -R22, R18 ;  /* 0x0000001216167221 */ /* 0x000fe20000000100 */
[----:B------:R-:W-:Y:S01]  /*0500*/  FADD R21, -R21, R17 ;  /* 0x0000001115157221 */ /* 0x000fe20000000100 */
[----:B------:R-:W-:Y:S01]  /*0510*/  FADD R20, -R20, R16 ;  /* 0x0000001014147221 */ /* 0x000fe20000000100 */
[----:B------:R-:W-:Y:S02]  /*0520*/  CS2R R16, SRZ ;  /* 0x0000000000107805 */ /* 0x000fe4000001ff00 */
[----:B------:R-:W-:-:S06]  /*0530*/  CS2R R18, SRZ ;  /* 0x0000000000127805 */ /* 0x000fcc000001ff00 */
[----:B------:R-:W3:Y:S01]  /*0540*/  @!P0 LDG.E.EL.128 R16, desc[UR6][R6.64] ;  /* 0x0000000606108981 */ /* 0x000ee2000c2e1d00 */
[----:B------:R-:W-:Y:S02]  /*0550*/  IMAD.MOV.U32 R36, RZ, RZ, 0x3b800000 ;  /* 0x3b800000ff247424 */ /* 0x000fe400078e00ff */
[----:B--2---:R-:W-:Y:S01]  /*0560*/  FADD R9, -R13, R9 ;  /* 0x000000090d097221 */ /* 0x004fe20000000100 */
[----:B------:R-:W-:Y:S01]  /*0570*/  FADD R8, -R12, R8 ;  /* 0x000000080c087221 */ /* 0x000fe20000000100 */
[----:B------:R-:W-:Y:S01]  /*0580*/  FADD R10, -R14, R10 ;  /* 0x0000000a0e0a7221 */ /* 0x000fe20000000100 */
[----:B------:R-:W-:Y:S01]  /*0590*/  FADD R15, -R15, R11 ;  /* 0x0000000b0f0f7221 */ /* 0x000fe20000000100 */
[-C--:B---3--:R-:W-:Y:S01]  /*05a0*/  FFMA R17, R17, R36.reuse, 9.9999997473787516356e-06 ;  /* 0x3727c5ac11117423 */ /* 0x088fe20000000024 */
[-C--:B------:R-:W-:Y:S01]  /*05b0*/  FFMA R13, R16, R36.reuse, 9.9999997473787516356e-06 ;  /* 0x3727c5ac100d7423 */ /* 0x080fe20000000024 */
[----:B------:R-:W-:Y:S02]  /*05c0*/  FFMA R18, R18, R36, 9.9999997473787516356e-06 ;  /* 0x3727c5ac12127423 */ /* 0x000fe40000000024 */
[----:B------:R1:W2:Y:S02]  /*05d0*/  MUFU.RSQ R12, R17 ;  /* 0x00000011000c7308 */ /* 0x0002a40000001400 */
[----:B-1----:R-:W1:Y:S06]  /*05e0*/  LDC.64 R16, c[0x0][0x220] ;  /* 0x00008800ff107b82 */ /* 0x002e6c0000000a00 */
[----:B------:R-:W3:Y:S08]  /*05f0*/  MUFU.RSQ R13, R13 ;  /* 0x0000000d000d7308 */ /* 0x000ef00000001400 */
[----:B------:R-:W4:Y:S01]  /*0600*/  MUFU.RSQ R18, R18 ;  /* 0x0000001200127308 */ /* 0x000f220000001400 */
[----:B--2---:R-:W-:Y:S01]  /*0610*/  FMUL R27, R12, R9 ;  /* 0x000000090c1b7220 */ /* 0x004fe20000400000 */
[----:B---3--:R-:W-:Y:S01]  /*0620*/  FMUL R0, R13, R8 ;  /* 0x000000080d007220 */ /* 0x008fe20000400000 */
[----:B------:R-:W-:Y:S01]  /*0630*/  CS2R R8, SRZ ;  /* 0x0000000000087805 */ /* 0x000fe2000001ff00 */
[----:B----4-:R-:W-:Y:S01]  /*0640*/  FMUL R32, R18, R10 ;  /* 0x0000000a12207220 */ /* 0x010fe20000400000 */
[----:B------:R-:W-:Y:S01]  /*0650*/  CS2R R10, SRZ ;  /* 0x00000000000a7805 */ /* 0x000fe2000001ff00 */
[----:B-1----:R-:W-:-:S05]  /*0660*/  IMAD.WIDE R6, R3, 0x4, R16 ;  /* 0x0000000403067825 */ /* 0x002fca00078e0210 */
[----:B------:R1:W2:Y:S01]  /*0670*/  @!P0 LDG.E.EL.128 R8, desc[UR6][R6.64] ;  /* 0x0000000606088981 */ /* 0x0002a2000c2e1d00 */
[----:B------:R-:W-:-:S04]  /*0680*/  FFMA R19, R19, R36, 9.9999997473787516356e-06 ;  /* 0x3727c5ac13137423 */ /* 0x000fc80000000024 */
[----:B------:R-:W3:Y:S01]  /*0690*/  MUFU.RSQ R12, R19 ;  /* 0x00000013000c7308 */ /* 0x000ee20000001400 */
[----:B-1----:R-:W-:-:S04]  /*06a0*/  IMAD.WIDE R6, R2, 0x4, R16 ;  /* 0x0000000402067825 */ /* 0x002fc800078e0210 */
[----:B------:R-:W-:-:S04]  /*06b0*/  IMAD.WIDE R2, R4, 0x4, R16 ;  /* 0x0000000404027825 */ /* 0x000fc800078e0210 */
[----:B---3--:R-:W-:Y:S01]  /*06c0*/  FMUL R4, R12, R15 ;  /* 0x0000000f0c047220 */ /* 0x008fe20000400000 */
[----:B------:R-:W-:Y:S02]  /*06d0*/  CS2R R14, SRZ ;  /* 0x00000000000e7805 */ /* 0x000fe4000001ff00 */
[----:B------:R-:W-:Y:S01]  /*06e0*/  CS2R R18, SRZ ;  /* 0x0000000000127805 */ /* 0x000fe2000001ff00 */
[----:B--2---:R-:W-:-:S04]  /*06f0*/  FFMA R8, R8, R36, 9.9999997473787516356e-06 ;  /* 0x3727c5ac08087423 */ /* 0x004fc80000000024 */
[----:B------:R-:W1:Y:S01]  /*0700*/  MUFU.RSQ R13, R8 ;  /* 0x00000008000d7308 */ /* 0x000e620000001400 */
[----:B------:R-:W-:-:S07]  /*0710*/  FFMA R10, R10, R36, 9.9999997473787516356e-06 ;  /* 0x3727c5ac0a0a7423 */ /* 0x000fce0000000024 */
[----:B------:R-:W2:Y:S01]  /*0720*/  MUFU.RSQ R17, R10 ;  /* 0x0000000a00117308 */ /* 0x000ea20000001400 */
[----:B-1----:R-:W-:Y:S01]  /*0730*/  FMUL R20, R13, R20 ;  /* 0x000000140d147220 */ /* 0x002fe20000400000 */
[----:B------:R-:W-:-:S06]  /*0740*/  CS2R R12, SRZ ;  /* 0x00000000000c7805 */ /* 0x000fcc000001ff00 */
[----:B------:R1:W3:Y:S01]  /*0750*/  @!P0 LDG.E.EL.128 R12, desc[UR6][R6.64] ;  /* 0x00000006060c8981 */ /* 0x0002e2000c2e1d00 */
[----:B--2---:R-:W-:Y:S01]  /*0760*/  FMUL R22, R17, R22 ;  /* 0x0000001611167220 */ /* 0x004fe20000400000 */
[----:B------:R-:W-:-:S06]  /*0770*/  CS2R R16, SRZ ;  /* 0x0000000000107805 */ /* 0x000fcc000001ff00 */
[----:B------:R2:W4:Y:S01]  /*0780*/  @!P0 LDG.E.EL.128 R16, desc[UR6][R2.64] ;  /* 0x0000000602108981 */ /* 0x000522000c2e1d00 */
[----:B-1----:R-:W1:Y:S01]  /*0790*/  S2R R6, SR_TID.X ;  /* 0x0000000000067919 */ /* 0x002e620000002100 */
[----:B------:R-:W5:Y:S01]  /*07a0*/  S2UR UR5, SR_CgaCtaId ;  /* 0x00000000000579c3 */ /* 0x000f620000008800 */
[----:B------:R-:W-:-:S04]  /*07b0*/  FFMA R9, R9, R36, 9.9999997473787516356e-06 ;  /* 0x3727c5ac09097423 */ /* 0x000fc80000000024 */
[----:B------:R-:W2:Y:S01]  /*07c0*/  MUFU.RSQ R8, R9 ;  /* 0x0000000900087308 */ /* 0x000ea20000001400 */
[----:B------:R-:W-:Y:S01]  /*07d0*/  FFMA R11, R11, R36, 9.9999997473787516356e-06 ;  /* 0x3727c5ac0b0b7423 */ /* 0x000fe20000000024 */
[----:B------:R-:W-:Y:S01]  /*07e0*/  FSETP.GT.AND P0, PT, R0, RZ, PT ;  /* 0x000000ff0000720b */ /* 0x000fe20003f04000 */
[----:B------:R-:W-:-:S05]  /*07f0*/  UMOV UR4, 0x400 ;  /* 0x0000040000047882 */ /* 0x000fca0000000000 */
[----:B------:R-:W1:Y:S01]  /*0800*/  MUFU.RSQ R10, R11 ;  /* 0x0000000b000a7308 */ /* 0x000e620000001400 */
[----:B0-2---:R-:W-:Y:S01]  /*0810*/  FMUL R21, R8, R21 ;  /* 0x0000001508157220 */ /* 0x005fe20000400000 */
[----:B-----5:R-:W-:Y:S01]  /*0820*/  UPRMT UR4, UR5, 0x654, UR4 ;  /* 0x0000065405047896 */ /* 0x020fe20008000004 */
[----:B-1----:R-:W-:-:S05]  /*0830*/  IMAD.SHL.U32 R8, R6, 0x400, RZ ;  /* 0x0000040006087824 */ /* 0x002fca00078e00ff */
[----:B------:R-:W-:Y:S01]  /*0840*/  LOP3.LUT R8, R8, 0xc00, RZ, 0xc0, !PT ;  /* 0x00000c0008087812 */ /* 0x000fe200078ec0ff */
[----:B------:R-:W-:-:S03]  /*0850*/  @!P0 FMUL R0, R0, 0.10000000149011611938 ;  /* 0x3dcccccd00008820 */ /* 0x000fc60000400000 */
[C---:B------:R-:W-:Y:S02]  /*0860*/  LOP3.LUT R35, R8.reuse, R35, RZ, 0xfc, !PT ;  /* 0x0000002308237212 */ /* 0x040fe400078efcff */
[----:B------:R-:W-:Y:S02]  /*0870*/  LEA.HI R2, R8, UR4, RZ, 0x1c ;  /* 0x0000000408027c11 */ /* 0x000fe4000f8fe0ff */
[----:B------:R-:W-:Y:S02]  /*0880*/  FSETP.GT.AND P0, PT, R27, RZ, PT ;  /* 0x000000ff1b00720b */ /* 0x000fe40003f04000 */
[----:B------:R-:W-:Y:S01]  /*0890*/  LEA R3, R35, R2, 0x2 ;  /* 0x0000000223037211 */ /* 0x000fe200078e10ff */
[----:B------:R-:W-:Y:S01]  /*08a0*/  FMUL R23, R10, R23 ;  /* 0x000000170a177220 */ /* 0x000fe20000400000 */
[C---:B------:R-:W-:Y:S02]  /*08b0*/  LOP3.LUT R9, R8.reuse, 0x200, RZ, 0xfc, !PT ;  /* 0x0000020008097812 */ /* 0x040fe400078efcff */
[C---:B------:R-:W-:Y:S01]  /*08c0*/  LOP3.LUT R2, R8.reuse, 0x100, RZ, 0xfc, !PT ;  /* 0x0000010008027812 */ /* 0x040fe200078efcff */
[----:B------:R-:W-:Y:S01]  /*08d0*/  STS [R3], R0 ;  /* 0x0000000003007388 */ /* 0x000fe20000000800 */
[----:B------:R-:W-:-:S02]  /*08e0*/  LOP3.LUT R10, R8, 0x300, RZ, 0xfc, !PT ;  /* 0x00000300080a7812 */ /* 0x000fc400078efcff */
[----:B------:R-:W-:Y:S02]  /*08f0*/  LEA.HI R8, R9, UR4, RZ, 0x1c ;  /* 0x0000000409087c11 */ /* 0x000fe4000f8fe0ff */
[----:B------:R-:W-:Y:S02]  /*0900*/  LEA.HI R2, R2, UR4, RZ, 0x1c ;  /* 0x0000000402027c11 */ /* 0x000fe4000f8fe0ff */
[----:B------:R-:W-:Y:S01]  /*0910*/  LEA.HI R10, R10, UR4, RZ, 0x1c ;  /* 0x000000040a0a7c11 */ /* 0x000fe2000f8fe0ff */
[C---:B------:R-:W-:Y:S01]  /*0920*/  IMAD R9, R35.reuse, 0x4, R8 ;  /* 0x0000000423097824 */ /* 0x040fe200078e0208 */
[----:B------:R-:W-:Y:S01]  /*0930*/  FSETP.GT.AND P3, PT, R32, RZ, PT ;  /* 0x000000ff2000720b */ /* 0x000fe20003f64000 */
[----:B------:R-:W-:Y:S02]  /*0940*/  IMAD R2, R35, 0x4, R2 ;  /* 0x0000000423027824 */ /* 0x000fe400078e0202 */
[----:B------:R-:W-:Y:S01]  /*0950*/  @!P0 FMUL R27, R27, 0.10000000149011611938 ;  /* 0x3dcccccd1b1b8820 */ /* 0x000fe20000400000 */
[----:B------:R-:W-:Y:S01]  /*0960*/  IMAD R35, R35, 0x4, R10 ;  /* 0x0000000423237824 */ /* 0x000fe200078e020a */
[----:B------:R-:W-:-:S02]  /*0970*/  FSETP.GT.AND P1, PT, R20, RZ, PT ;  /* 0x000000ff1400720b */ /* 0x000fc40003f24000 */
[----:B------:R-:W-:Y:S02]  /*0980*/  FSETP.GT.AND P0, PT, R21, RZ, PT ;  /* 0x000000ff1500720b */ /* 0x000fe40003f04000 */
[----:B------:R-:W-:Y:S02]  /*0990*/  FSETP.GT.AND P2, PT, R4, RZ, PT ;  /* 0x000000ff0400720b */ /* 0x000fe40003f44000 */
[----:B------:R-:W-:Y:S02]  /*09a0*/  FSETP.GT.AND P5, PT, R23, RZ, PT ;  /* 0x000000ff1700720b */ /* 0x000fe40003fa4000 */
[----:B------:R-:W-:Y:S01]  /*09b0*/  @!P3 FMUL R32, R32, 0.10000000149011611938 ;  /* 0x3dcccccd2020b820 */ /* 0x000fe20000400000 */
[----:B------:R-:W-:-:S04]  /*09c0*/  FSETP.GT.AND P3, PT, R22, RZ, PT ;  /* 0x000000ff1600720b */ /* 0x000fc80003f64000 */
[----:B------:R-:W-:Y:S02]  /*09d0*/  @!P1 FMUL R20, R20, 0.10000000149011611938 ;  /* 0x3dcccccd14149820 */ /* 0x000fe40000400000 */
[----:B------:R-:W-:Y:S02]  /*09e0*/  @!P0 FMUL R21, R21, 0.10000000149011611938 ;  /* 0x3dcccccd15158820 */ /* 0x000fe40000400000 */
[----:B------:R-:W-:Y:S02]  /*09f0*/  @!P2 FMUL R4, R4, 0.10000000149011611938 ;  /* 0x3dcccccd0404a820 */ /* 0x000fe40000400000 */
[----:B------:R-:W-:-:S03]  /*0a00*/  @!P5 FMUL R23, R23, 0.10000000149011611938 ;  /* 0x3dcccccd1717d820 */ /* 0x000fc60000400000 */
[----:B------:R-:W-:Y:S01]  /*0a10*/  @!P3 FMUL R22, R22, 0.10000000149011611938 ;  /* 0x3dcccccd1616b820 */ /* 0x000fe20000400000 */
[----:B------:R0:W-:Y:S04]  /*0a20*/  STS [R2+0x400], R27 ;  /* 0x0004001b02007388 */ /* 0x0001e80000000800 */
[----:B------:R1:W-:Y:S04]  /*0a30*/  STS [R9+0x800], R32 ;  /* 0x0008002009007388 */ /* 0x0003e80000000800 */
[----:B------:R2:W-:Y:S04]  /*0a40*/  STS [R35+0xc00], R4 ;  /* 0x000c000423007388 */ /* 0x0005e80000000800 */
[----:B------:R-:W-:Y:S04]  /*0a50*/  STS [R3+0x100], R20 ;  /* 0x0001001403007388 */ /* 0x000fe80000000800 */
[----:B------:R-:W-:Y:S04]  /*0a60*/  STS [R2+0x500], R21 ;  /* 0x0005001502007388 */ /* 0x000fe80000000800 */
[----:B------:R-:W-:Y:S04]  /*0a70*/  STS [R9+0x900], R22 ;  /* 0x0009001609007388 */ /* 0x000fe80000000800 */
[----:B------:R-:W-:Y:S01]  /*0a80*/  STS [R35+0xd00], R23 ;  /* 0x000d001723007388 */ /* 0x000fe20000000800 */
[----:B------:R-:W-:Y:S01]  /*0a90*/  SHF.R.U32.HI R6, RZ, 0x2, R6 ;  /* 0x00000002ff067819 */ /* 0x000fe20000011606 */
[----:B0-----:R-:W0:Y:S01]  /*0aa0*/  S2R R27, SR_TID.X ;  /* 0x00000000001b7919 */ /* 0x001e220000002100 */
[----:B-1----:R-:W-:-:S04]  /*0ab0*/  SHF.R.S32.HI R32, RZ, 0x17, R37 ;  /* 0x00000017ff207819 */ /* 0x002fc80000011425 */
[----:B------:R-:W-:Y:S01]  /*0ac0*/  SGXT R32, R32, 0x1 ;  /* 0x000000012020781a */ /* 0x000fe20000000200 */
[-C--:B---3--:R-:W-:Y:S01]  /*0ad0*/  FFMA R7, R12, R36.reuse, 9.9999997473787516356e-06 ;  /* 0x3727c5ac0c077423 */ /* 0x088fe20000000024 */
[----:B------:R-:W-:-:S04]  /*0ae0*/  FFMA R13, R13, R36, 9.9999997473787516356e-06 ;  /* 0x3727c5ac0d0d7423 */ /* 0x000fc80000000024 */
[----:B------:R4:W1:Y:S01]  /*0af0*/  MUFU.RSQ R0, R13 ;  /* 0x0000000d00007308 */ /* 0x0008620000001400 */
[----:B------:R-:W-:-:S07]  /*0b00*/  FFMA R11, R14, R36, 9.9999997473787516356e-06 ;  /* 0x3727c5ac0e0b7423 */ /* 0x000fce0000000024 */
[----:B------:R-:W3:Y:S01]  /*0b10*/  MUFU.RSQ R7, R7 ;  /* 0x0000000700077308 */ /* 0x000ee20000001400 */
[-C--:B------:R-:W-:Y:S01]  /*0b20*/  FFMA R8, R15, R36.reuse, 9.9999997473787516356e-06 ;  /* 0x3727c5ac0f087423 */ /* 0x080fe20000000024 */
[-C--:B----4-:R-:W-:Y:S01]  /*0b30*/  FFMA R13, R16, R36.reuse, 9.9999997473787516356e-06 ;  /* 0x3727c5ac100d7423 */ /* 0x090fe20000000024 */
[-C--:B------:R-:W-:Y:S01]  /*0b40*/  FFMA R10, R17, R36.reuse, 9.9999997473787516356e-06 ;  /* 0x3727c5ac110a7423 */ /* 0x080fe20000000024 */
[-C--:B------:R-:W-:Y:S01]  /*0b50*/  FFMA R18, R18, R36.reuse, 9.9999997473787516356e-06 ;  /* 0x3727c5ac12127423 */ /* 0x080fe20000000024 */
[----:B------:R-:W-:-:S03]  /*0b60*/  FFMA R19, R19, R36, 9.9999997473787516356e-06 ;  /* 0x3727c5ac13137423 */ /* 0x000fc60000000024 */
[----:B------:R-:W4:Y:S01]  /*0b70*/  MUFU.RSQ R11, R11 ;  /* 0x0000000b000b7308 */ /* 0x000f220000001400 */
[----:B-1----:R-:W-:-:S07]  /*0b80*/  FMUL R29, R0, R29 ;  /* 0x0000001d001d7220 */ /* 0x002fce0000400000 */
[----:B------:R-:W1:Y:S01]  /*0b90*/  MUFU.RSQ R8, R8 ;  /* 0x0000000800087308 */ /* 0x000e620000001400 */
[----:B---3--:R-:W-:-:S07]  /*0ba0*/  FMUL R28, R7, R28 ;  /* 0x0000001c071c7220 */ /* 0x008fce0000400000 */
[----:B------:R-:W3:Y:S01]  /*0bb0*/  MUFU.RSQ R13, R13 ;  /* 0x0000000d000d7308 */ /* 0x000ee20000001400 */
[----:B------:R-:W-:-:S07]  /*0bc0*/  FSETP.GT.AND P1, PT, R29, RZ, PT ;  /* 0x000000ff1d00720b */ /* 0x000fce0003f24000 */
[----:B------:R-:W5:Y:S01]  /*0bd0*/  MUFU.RSQ R10, R10 ;  /* 0x0000000a000a7308 */ /* 0x000f620000001400 */
[----:B------:R-:W-:-:S07]  /*0be0*/  FSETP.GT.AND P0, PT, R28, RZ, PT ;  /* 0x000000ff1c00720b */ /* 0x000fce0003f04000 */
[----:B------:R-:W0:Y:S08]  /*0bf0*/  MUFU.RSQ R7, R18 ;  /* 0x0000001200077308 */ /* 0x000e300000001400 */
[----:B------:R-:W2:Y:S01]  /*0c00*/  MUFU.RSQ R0, R19 ;  /* 0x0000001300007308 */ /* 0x000ea20000001400 */
[----:B----4-:R-:W-:Y:S01]  /*0c10*/  FMUL R30, R11, R30 ;  /* 0x0000001e0b1e7220 */ /* 0x010fe20000400000 */
[----:B-1----:R-:W-:Y:S01]  /*0c20*/  FMUL R8, R8, R31 ;  /* 0x0000001f08087220 */ /* 0x002fe20000400000 */
[----:B---3--:R-:W-:Y:S01]  /*0c30*/  FMUL R26, R13, R26 ;  /* 0x0000001a0d1a7220 */ /* 0x008fe20000400000 */
[----:B-----5:R-:W-:-:S02]  /*0c40*/  FMUL R25, R10, R25 ;  /* 0x000000190a197220 */ /* 0x020fc40000400000 */
[----:B------:R-:W-:Y:S01]  /*0c50*/  FSETP.GT.AND P2, PT, R30, RZ, PT ;  /* 0x000000ff1e00720b */ /* 0x000fe20003f44000 */
[----:B0-----:R-:W-:Y:S01]  /*0c60*/  FMUL R24, R7, R24 ;  /* 0x0000001807187220 */ /* 0x001fe20000400000 */
[----:B------:R-:W-:Y:S01]  /*0c70*/  FSETP.GT.AND P3, PT, R8, RZ, PT ;  /* 0x000000ff0800720b */ /* 0x000fe20003f64000 */
[----:B------:R-:W-:Y:S01]  /*0c80*/  @!P1 FMUL R29, R29, 0.10000000149011611938 ;  /* 0x3dcccccd1d1d9820 */ /* 0x000fe20000400000 */
[----:B------:R-:W-:Y:S01]  /*0c90*/  FSETP.GT.AND P4, PT, R26, RZ, PT ;  /* 0x000000ff1a00720b */ /* 0x000fe20003f84000 */
[----:B------:R-:W-:Y:S01]  /*0ca0*/  @!P0 FMUL R28, R28, 0.10000000149011611938 ;  /* 0x3dcccccd1c1c8820 */ /* 0x000fe20000400000 */
[----:B------:R-:W-:Y:S01]  /*0cb0*/  FSETP.GT.AND P5, PT, R25, RZ, PT ;  /* 0x000000ff1900720b */ /* 0x000fe20003fa4000 */
[----:B--2---:R-:W-:Y:S01]  /*0cc0*/  FMUL R18, R0, R5 ;  /* 0x0000000500127220 */ /* 0x004fe20000400000 */
[----:B------:R-:W-:-:S04]  /*0cd0*/  FSETP.GT.AND P1, PT, R24, RZ, PT ;  /* 0x000000ff1800720b */ /* 0x000fc80003f24000 */
[----:B------:R-:W-:Y:S01]  /*0ce0*/  FSETP.GT.AND P0, PT, R18, RZ, PT ;  /* 0x000000ff1200720b */ /* 0x000fe20003f04000 */
[----:B------:R-:W-:Y:S02]  /*0cf0*/  @!P2 FMUL R30, R30, 0.10000000149011611938 ;  /* 0x3dcccccd1e1ea820 */ /* 0x000fe40000400000 */
[----:B------:R-:W-:Y:S02]  /*0d00*/  @!P3 FMUL R8, R8, 0.10000000149011611938 ;  /* 0x3dcccccd0808b820 */ /* 0x000fe40000400000 */
[----:B------:R-:W-:Y:S01]  /*0d10*/  @!P4 FMUL R26, R26, 0.10000000149011611938 ;  /* 0x3dcccccd1a1ac820 */ /* 0x000fe20000400000 */
[----:B------:R-:W-:Y:S01]  /*0d20*/  STS [R3+0x200], R28 ;  /* 0x0002001c03007388 */ /* 0x000fe20000000800 */
[----:B------:R-:W-:-:S03]  /*0d30*/  @!P5 FMUL R25, R25, 0.10000000149011611938 ;  /* 0x3dcccccd1919d820 */ /* 0x000fc60000400000 */
[----:B------:R-:W-:Y:S01]  /*0d40*/  STS [R2+0x600], R29 ;  /* 0x0006001d02007388 */ /* 0x000fe20000000800 */
[----:B------:R-:W-:-:S03]  /*0d50*/  @!P1 FMUL R24, R24, 0.10000000149011611938 ;  /* 0x3dcccccd18189820 */ /* 0x000fc60000400000 */
[----:B------:R-:W-:Y:S01]  /*0d60*/  STS [R9+0xa00], R30 ;  /* 0x000a001e09007388 */ /* 0x000fe20000000800 */
[----:B------:R-:W-:Y:S01]  /*0d70*/  @!P0 FMUL R18, R18, 0.10000000149011611938 ;  /* 0x3dcccccd12128820 */ /* 0x000fe20000400000 */
[----:B------:R-:W-:Y:S02]  /*0d80*/  LOP3.LUT R0, R33, 0x3fc, RZ, 0xc0, !PT ;  /* 0x000003fc21007812 */ /* 0x000fe400078ec0ff */
[----:B------:R-:W-:Y:S04]  /*0d90*/  STS [R35+0xe00], R8 ;  /* 0x000e000823007388 */ /* 0x000fe80000000800 */
[----:B------:R0:W-:Y:S04]  /*0da0*/  STS [R3+0x300], R26 ;  /* 0x0003001a03007388 */ /* 0x0001e80000000800 */
[----:B------:R1:W-:Y:S01]  /*0db0*/  STS [R2+0x700], R25 ;  /* 0x0007001902007388 */ /* 0x0003e20000000800 */
[----:B------:R-:W-:-:S03]  /*0dc0*/  LOP3.LUT R4, R0, 0x400, RZ, 0xfc, !PT ;  /* 0x0000040000047812 */ /* 0x000fc600078efcff */
[----:B------:R-:W-:Y:S04]  /*0dd0*/  STS [R9+0xb00], R24 ;  /* 0x000b001809007388 */ /* 0x000fe80000000800 */
[----:B------:R2:W-:Y:S01]  /*0de0*/  STS [R35+0xf00], R18 ;  /* 0x000f001223007388 */ /* 0x0005e20000000800 */
[----:B------:R-:W-:Y:S02]  /*0df0*/  LOP3.LUT R7, R0, 0x800, RZ, 0xfc, !PT ;  /* 0x0000080000077812 */ /* 0x000fe400078efcff */
[----:B------:R-:W-:Y:S02]  /*0e00*/  SHF.R.U32.HI R5, RZ, 0x4, R4 ;  /* 0x00000004ff057819 */ /* 0x000fe40000011604 */
[----:B------:R-:W-:Y:S02]  /*0e10*/  SHF.R.U32.HI R7, RZ, 0x4, R7 ;  /* 0x00000004ff077819 */ /* 0x000fe40000011607 */
[----:B------:R-:W-:-:S02]  /*0e20*/  LOP3.LUT R4, R6, 0x30, RZ, 0xc0, !PT ;  /* 0x0000003006047812 */ /* 0x000fc400078ec0ff */
[----:B------:R-:W-:Y:S02]  /*0e30*/  LOP3.LUT R5, R5, 0x70, RZ, 0xc0, !PT ;  /* 0x0000007005057812 */ /* 0x000fe400078ec0ff */
[----:B------:R-:W-:Y:S02]  /*0e40*/  LOP3.LUT R7, R7, 0xb0, RZ, 0xc0, !PT ;  /* 0x000000b007077812 */ /* 0x000fe400078ec0ff */
[----:B0-----:R-:W-:Y:S01]  /*0e50*/  IADD3 R3, R4, UR4, RZ ;  /* 0x0000000404037c10 */ /* 0x001fe2000fffe0ff */
[----:B------:R-:W-:Y:S02]  /*0e60*/  VIADD R5, R5, UR4 ;  /* 0x0000000405057c36 */ /* 0x000fe40008000000 */
[----:B------:R-:W-:Y:S02]  /*0e70*/  VIADD R7, R7, UR4 ;  /* 0x0000000407077c36 */ /* 0x000fe40008000000 */
[C---:B------:R-:W-:Y:S01]  /*0e80*/  IMAD R4, R0.reuse, 0x4, R3 ;  /* 0x0000000400047824 */ /* 0x040fe200078e0203 */
[C---:B------:R-:W-:Y:S01]  /*0e90*/  LEA R8, R0.reuse, R5, 0x2 ;  /* 0x0000000500087211 */ /* 0x040fe200078e10ff */
[----:B------:R-:W-:Y:S01]  /*0ea0*/  BAR.SYNC.DEFER_BLOCKING 0x0 ;  /* 0x0000000000007b1d */ /* 0x000fe20000010000 */
[----:B------:R-:W-:Y:S01]  /*0eb0*/  IMAD R12, R0, 0x4, R7 ;  /* 0x00000004000c7824 */ /* 0x000fe200078e0207 */
[----:B-1----:R-:W-:-:S04]  /*0ec0*/  LOP3.LUT R2, R33, 0xfc, RZ, 0xc0, !PT ;  /* 0x000000fc21027812 */ /* 0x002fc800078ec0ff */
[----:B------:R-:W-:Y:S02]  /*0ed0*/  PRMT R16, R2, 0x6540, R37 ;  /* 0x0000654002107816 */ /* 0x000fe40000000025 */
[----:B------:R-:W0:Y:S02]  /*0ee0*/  LDC.64 R2, c[0x0][0x228] ;  /* 0x00008a00ff027b82 */ /* 0x000e240000000a00 */
[----:B------:R-:W-:Y:S02]  /*0ef0*/  LEA.HI R17, R32, R16, RZ, 0x8 ;  /* 0x0000001020117211 */ /* 0x000fe400078f40ff */
[----:B------:R-:W-:Y:S01]  /*0f00*/  SHF.R.U32.HI R19, RZ, 0x6, R27 ;  /* 0x00000006ff137819 */ /* 0x000fe2000001161b */
[----:B------:R-:W1:Y:S04]  /*0f10*/  LDS.128 R4, [R4] ;  /* 0x0000000004047984 */ /* 0x000e680000000c00 */
[----:B------:R-:W3:Y:S04]  /*0f20*/  LDS.128 R8, [R8+0x1000] ;  /* 0x0010000008087984 */ /* 0x000ee80000000c00 */
[----:B------:R-:W4:Y:S01]  /*0f30*/  LDS.128 R12, [R12+0x2000] ;  /* 0x002000000c0c7984 */ /* 0x000f220000000c00 */
[----:B--2---:R-:W-:Y:S01]  /*0f40*/  IMAD.SHL.U32 R18, R17, 0x40, RZ ;  /* 0x0000004011127824 */ /* 0x004fe200078e00ff */
[----:B------:R-:W-:-:S02]  /*0f50*/  SGXT.U32 R19, R19, 0x2 ;  /* 0x000000021313781a */ /* 0x000fc40000000000 */
[----:B------:R-:W-:Y:S02]  /*0f60*/  LOP3.LUT R17, R17, 0xffffff00, RZ, 0xc0, !PT ;  /* 0xffffff0011117812 */ /* 0x000fe400078ec0ff */
[----:B------:R-:W-:Y:S02]  /*0f70*/  LOP3.LUT R18, R18, 0xffffc000, RZ, 0xc0, !PT ;  /* 0xffffc00012127812 */ /* 0x000fe400078ec0ff */
[----:B------:R-:W-:Y:S02]  /*0f80*/  LOP3.LUT R19, R19, R34, RZ, 0xfc, !PT ;  /* 0x0000002213137212 */ /* 0x000fe400078efcff */
[----:B------:R-:W-:Y:S02]  /*0f90*/  IADD3 R16, R18, R16, -R17 ;  /* 0x0000001012107210 */ /* 0x000fe40007ffe811 */
[----:B------:R-:W-:Y:S02]  /*0fa0*/  LOP3.LUT R17, R0, 0xc00, RZ, 0xfc, !PT ;  /* 0x00000c0000117812 */ /* 0x000fe400078efcff */
[----:B------:R-:W-:-:S02]  /*0fb0*/  LOP3.LUT R23, R19, 0x4, RZ, 0xfc, !PT ;  /* 0x0000000413177812 */ /* 0x000fc400078efcff */
[C---:B------:R-:W-:Y:S02]  /*0fc0*/  LOP3.LUT R21, R19.reuse, 0x8, RZ, 0xfc, !PT ;  /* 0x0000000813157812 */ /* 0x040fe400078efcff */
[----:B------:R-:W-:Y:S02]  /*0fd0*/  SHF.R.U32.HI R18, RZ, 0x4, R17 ;  /* 0x00000004ff127819 */ /* 0x000fe40000011611 */
[C---:B------:R-:W-:Y:S02]  /*0fe0*/  LOP3.LUT R17, R19.reuse, 0xc, RZ, 0xfc, !PT ;  /* 0x0000000c13117812 */ /* 0x040fe400078efcff */
[----:B------:R-:W-:Y:S02]  /*0ff0*/  ISETP.GE.AND P0, PT, R19, 0x40, PT ;  /* 0x000000401300780c */ /* 0x000fe40003f06270 */
[----:B------:R-:W-:Y:S02]  /*1000*/  ISETP.GE.AND P1, PT, R23, 0x40, PT ;  /* 0x000000401700780c */ /* 0x000fe40003f26270 */
[----:B------:R-:W-:-:S02]  /*1010*/  ISETP.GE.AND P2, PT, R21, 0x40, PT ;  /* 0x000000401500780c */ /* 0x000fc40003f46270 */
[----:B------:R-:W-:Y:S01]  /*1020*/  LOP3.LUT R18, R18, 0xf0, RZ, 0xc0, !PT ;  /* 0x000000f012127812 */ /* 0x000fe200078ec0ff */
[--C-:B------:R-:W-:Y:S01]  /*1030*/  IMAD R19, R19, 0x100, R16.reuse ;  /* 0x0000010013137824 */ /* 0x100fe200078e0210 */
[----:B------:R-:W-:Y:S02]  /*1040*/  ISETP.GE.AND P3, PT, R17, 0x40, PT ;  /* 0x000000401100780c */ /* 0x000fe40003f66270 */
[----:B------:R-:W-:Y:S01]  /*1050*/  LEA R23, R23, R16, 0x8 ;  /* 0x0000001017177211 */ /* 0x000fe200078e40ff */
[----:B------:R-:W-:Y:S02]  /*1060*/  IMAD R25, R21, 0x100, R16 ;  /* 0x0000010015197824 */ /* 0x000fe400078e0210 */
[----:B------:R-:W-:Y:S02]  /*1070*/  VIADD R27, R18, UR4 ;  /* 0x00000004121b7c36 */ /* 0x000fe40008000000 */
[----:B0-----:R-:W-:-:S04]  /*1080*/  IMAD.WIDE R18, R19, 0x4, R2 ;  /* 0x0000000413127825 */ /* 0x001fc800078e0202 */
[--C-:B------:R-:W-:Y:S01]  /*1090*/  IMAD.WIDE R20, R23, 0x4, R2.reuse ;  /* 0x0000000417147825 */ /* 0x100fe200078e0202 */
[----:B-1----:R0:W-:Y:S03]  /*10a0*/  @!P0 STG.E.128 desc[UR6][R18.64], R4 ;  /* 0x0000000412008986 */ /* 0x0021e6000c101d06 */
[----:B------:R-:W-:Y:S01]  /*10b0*/  IMAD.WIDE R22, R25, 0x4, R2 ;  /* 0x0000000419167825 */ /* 0x000fe200078e0202 */
[----:B---3--:R0:W-:Y:S01]  /*10c0*/  @!P1 STG.E.128 desc[UR6][R20.64], R8 ;  /* 0x0000000814009986 */ /* 0x0081e2000c101d06 */
[----:B------:R-:W-:-:S03]  /*10d0*/  LEA R27, R0, R27, 0x2 ;  /* 0x0000001b001b7211 */ /* 0x000fc600078e10ff */
[----:B----4-:R0:W-:Y:S02]  /*10e0*/  @!P2 STG.E.128 desc[UR6][R22.64], R12 ;  /* 0x0000000c1600a986 */ /* 0x0101e4000c101d06 */
[----:B0-----:R-:W-:Y:S05]  /*10f0*/  @P3 EXIT ;  /* 0x000000000000394d */ /* 0x001fea0003800000 */
[----:B------:R-:W0:Y:S01]  /*1100*/  LDS.128 R24, [R27+0x3000] ;  /* 0x003000001b187984 */ /* 0x000e220000000c00 */
[----:B------:R-:W-:-:S04]  /*1110*/  IMAD R17, R17, 0x100, R16 ;  /* 0x0000010011117824 */ /* 0x000fc800078e0210 */
[----:B------:R-:W-:-:S05]  /*1120*/  IMAD.WIDE R2, R17, 0x4, R2 ;  /* 0x0000000411027825 */ /* 0x000fca00078e0202 */
[----:B0-----:R-:W-:Y:S01]  /*1130*/  STG.E.128 desc[UR6][R2.64], R24 ;  /* 0x0000001802007986 */ /* 0x001fe2000c101d06 */
[----:B------:R-:W-:Y:S05]  /*1140*/  EXIT ;  /* 0x000000000000794d */ /* 0x000fea0003800000 */
.L_x_0:
[----:B------:R-:W-:-:S00]  /*1150*/  BRA `(.L_x_0) ;  /* 0xfffffffc00fc7947 */ /* 0x000fc0000383ffff */
[----:B------:R-:W-:-:S00]  /*1160*/  NOP ;  /* 0x0000000000007918 */ /* 0x000fc00000000000 */
        /* <DEDUP_REMOVED lines=9> */
.L_x_1:


//--------------------- .nv.global.init           --------------------------
	.section	.nv.global.init,"aw",@progbits
.nv.global.init:
	.type		_$_str,@object
	.size		_$_str,(.L_0 - _$_str)
_$_str:
        /*0000*/ 	.byte	0x5f, 0x5f, 0x43, 0x55, 0x44, 0x41, 0x5f, 0x46, 0x54, 0x5a, 0x00
.L_0:


//--------------------- .nv.shared.triton_poi_fused_leaky_relu_13 --------------------------
	.section	.nv.shared.triton_poi_fused_leaky_relu_13,"aw",@nobits
	.sectionflags	@""
	.align	16
	.zero		1024


//--------------------- .nv.constant0.triton_poi_fused_leaky_relu_13 --------------------------
	.section	.nv.constant0.triton_poi_fused_leaky_relu_13,"a",@progbits
	.sectionflags	@""
	.align	4
.nv.constant0.triton_poi_fused_leaky_relu_13:
	.zero		568
